//
// Generated by NVIDIA NVVM Compiler
//
// Compiler Build ID: CL-36424714
// Cuda compilation tools, release 13.0, V13.0.88
// Based on NVVM 20.0.0
//

.version 9.0
.target sm_100
.address_size 64

	// .globl	_Z20gaussianDistributionPfii

.visible .entry _Z20gaussianDistributionPfii(
	.param .u64 .ptr .align 1 _Z20gaussianDistributionPfii_param_0,
	.param .u32 _Z20gaussianDistributionPfii_param_1,
	.param .u32 _Z20gaussianDistributionPfii_param_2
)
{
	.reg .pred 	%p<5>;
	.reg .b32 	%r<36>;
	.reg .b32 	%f<20>;
	.reg .b64 	%rd<5>;

	ld.param.u64 	%rd2, [_Z20gaussianDistributionPfii_param_0];
	ld.param.u32 	%r13, [_Z20gaussianDistributionPfii_param_1];
	ld.param.u32 	%r14, [_Z20gaussianDistributionPfii_param_2];
	mov.u32 	%r15, %ctaid.y;
	mov.u32 	%r1, %ntid.y;
	mov.u32 	%r16, %tid.y;
	mad.lo.s32 	%r34, %r15, %r1, %r16;
	setp.ge.s32 	%p1, %r34, %r13;
	@%p1 bra 	$L__BB0_6;
	add.s32 	%r17, %r13, -1;
	mul.hi.u32 	%r18, %r17, -1431655765;
	shr.u32 	%r19, %r18, 2;
	mov.u32 	%r20, %ctaid.x;
	mov.u32 	%r21, %ntid.x;
	mov.u32 	%r22, %tid.x;
	mad.lo.s32 	%r3, %r20, %r21, %r22;
	mul.lo.s32 	%r4, %r19, -3;
	cvt.rn.f32.u32 	%f3, %r19;
	mul.f32 	%f4, %f3, 0f40206C99;
	rcp.rn.f32 	%f1, %f4;
	mul.lo.s32 	%r23, %r19, %r19;
	shl.b32 	%r24, %r23, 1;
	cvt.rn.f32.u32 	%f2, %r24;
	mov.u32 	%r25, %nctaid.x;
	mul.lo.s32 	%r5, %r21, %r25;
	mov.u32 	%r26, %nctaid.y;
	mul.lo.s32 	%r6, %r1, %r26;
	cvta.to.global.u64 	%rd1, %rd2;
$L__BB0_2:
	setp.ge.s32 	%p2, %r3, %r13;
	@%p2 bra 	$L__BB0_5;
	add.s32 	%r27, %r34, %r4;
	mul.lo.s32 	%r8, %r27, %r27;
	mul.lo.s32 	%r9, %r34, %r14;
	mov.u32 	%r35, %r3;
$L__BB0_4:
	add.s32 	%r28, %r35, %r4;
	mad.lo.s32 	%r29, %r28, %r28, %r8;
	neg.s32 	%r30, %r29;
	cvt.rn.f32.s32 	%f5, %r30;
	div.rn.f32 	%f6, %f5, %f2;
	fma.rn.f32 	%f7, %f6, 0f3BBB989D, 0f3F000000;
	cvt.sat.f32.f32 	%f8, %f7;
	mov.f32 	%f9, 0f4B400001;
	mov.f32 	%f10, 0f437C0000;
	fma.rm.f32 	%f11, %f8, %f10, %f9;
	add.f32 	%f12, %f11, 0fCB40007F;
	neg.f32 	%f13, %f12;
	fma.rn.f32 	%f14, %f6, 0f3FB8AA3B, %f13;
	fma.rn.f32 	%f15, %f6, 0f32A57060, %f14;
	mov.b32 	%r31, %f11;
	shl.b32 	%r32, %r31, 23;
	mov.b32 	%f16, %r32;
	ex2.approx.ftz.f32 	%f17, %f15;
	mul.f32 	%f18, %f17, %f16;
	mul.f32 	%f19, %f1, %f18;
	add.s32 	%r33, %r35, %r9;
	mul.wide.s32 	%rd3, %r33, 4;
	add.s64 	%rd4, %rd1, %rd3;
	st.global.f32 	[%rd4], %f19;
	add.s32 	%r35, %r35, %r5;
	setp.lt.s32 	%p3, %r35, %r13;
	@%p3 bra 	$L__BB0_4;
$L__BB0_5:
	add.s32 	%r34, %r34, %r6;
	setp.lt.s32 	%p4, %r34, %r13;
	@%p4 bra 	$L__BB0_2;
$L__BB0_6:
	ret;

}


// ===== COMPILED SASS (sm_100) =====

	.target	sm_100

	.elftype	@"ET_EXEC"


//--------------------- .note.nv.tkinfo           --------------------------
	.section	.note.nv.tkinfo,"",@"SHT_NOTE"
	.sectionflags	@"SHF_NOTE_NV_TKINFO"
	.tkinfo
        /*0018*/ 	.word	0x00000002
        /*0030*/ 	.string	""
        /*0030*/ 	.string	"ptxas"
        /*0030*/ 	.string	"Cuda compilation tools, release 13.0, V13.0.88"
        /*0030*/ 	.string	"Build cuda_13.0.r13.0/compiler.36424714_0"
        /*0030*/ 	.string	"-arch sm_100 -m 64 "



//--------------------- .note.nv.cuinfo           --------------------------
	.section	.note.nv.cuinfo,"",@"SHT_NOTE"
	.sectionflags	@"SHF_NOTE_NV_CUINFO"
        /*0018*/ 	.short	0x0002
        /*001a*/ 	.short	0x0064
        /*001c*/ 	.short	0x0082
	.zero		2


//--------------------- .nv.info                  --------------------------
	.section	.nv.info,"",@"SHT_CUDA_INFO"
	.align	4


	//----- nvinfo : EIATTR_REGCOUNT
	.align		4
        /*0000*/ 	.byte	0x04, 0x2f
        /*0002*/ 	.short	(.L_1 - .L_0)
	.align		4
.L_0:
        /*0004*/ 	.word	index@(_Z20gaussianDistributionPfii)
        /*0008*/ 	.word	0x00000018


	//----- nvinfo : EIATTR_FRAME_SIZE
	.align		4
.L_1:
        /*000c*/ 	.byte	0x04, 0x11
        /*000e*/ 	.short	(.L_3 - .L_2)
	.align		4
.L_2:
        /*0010*/ 	.word	index@($__internal_1_$__cuda_sm3x_div_rn_noftz_f32_slowpath)
        /*0014*/ 	.word	0x00000000


	//----- nvinfo : EIATTR_FRAME_SIZE
	.align		4
.L_3:
        /*0018*/ 	.byte	0x04, 0x11
        /*001a*/ 	.short	(.L_5 - .L_4)
	.align		4
.L_4:
        /*001c*/ 	.word	index@($__internal_0_$__cuda_sm20_rcp_rn_f32_slowpath)
        /*0020*/ 	.word	0x00000000


	//----- nvinfo : EIATTR_FRAME_SIZE
	.align		4
.L_5:
        /*0024*/ 	.byte	0x04, 0x11
        /*0026*/ 	.short	(.L_7 - .L_6)
	.align		4
.L_6:
        /*0028*/ 	.word	index@(_Z20gaussianDistributionPfii)
        /*002c*/ 	.word	0x00000000


	//----- nvinfo : EIATTR_MIN_STACK_SIZE
	.align		4
.L_7:
        /*0030*/ 	.byte	0x04, 0x12
        /*0032*/ 	.short	(.L_9 - .L_8)
	.align		4
.L_8:
        /*0034*/ 	.word	index@(_Z20gaussianDistributionPfii)
        /*0038*/ 	.word	0x00000000
.L_9:


//--------------------- .nv.compat                --------------------------
	.section	.nv.compat,"",@"SHT_CUDA_COMPAT_INFO"
	.align	4
        /*0000*/ 	.byte	0x02, 0x09, 0x00, 0x00, 0x02, 0x02, 0x01, 0x00, 0x02, 0x05, 0x05, 0x00, 0x03, 0x07, 0x01, 0x01
        /*0010*/ 	.byte	0x02, 0x03, 0x00, 0x00, 0x02, 0x06, 0x01, 0x00, 0x04, 0x0b, 0x08, 0x00, 0x01, 0x00, 0x00, 0x00
        /*0020*/ 	.byte	0x00, 0x00, 0x00, 0x00


//--------------------- .nv.info._Z20gaussianDistributionPfii --------------------------
	.section	.nv.info._Z20gaussianDistributionPfii,"",@"SHT_CUDA_INFO"
	.sectionflags	@""
	.align	4


	//----- nvinfo : EIATTR_CUDA_API_VERSION
	.align		4
        /*0000*/ 	.byte	0x04, 0x37
        /*0002*/ 	.short	(.L_11 - .L_10)
.L_10:
        /*0004*/ 	.word	0x00000082


	//----- nvinfo : EIATTR_KPARAM_INFO
	.align		4
.L_11:
        /*0008*/ 	.byte	0x04, 0x17
        /*000a*/ 	.short	(.L_13 - .L_12)
.L_12:
        /*000c*/ 	.word	0x00000000
        /*0010*/ 	.short	0x0002
        /*0012*/ 	.short	0x000c
        /*0014*/ 	.byte	0x00, 0xf0, 0x11, 0x00


	//----- nvinfo : EIATTR_KPARAM_INFO
	.align		4
.L_13:
        /*0018*/ 	.byte	0x04, 0x17
        /*001a*/ 	.short	(.L_15 - .L_14)
.L_14:
        /*001c*/ 	.word	0x00000000
        /*0020*/ 	.short	0x0001
        /*0022*/ 	.short	0x0008
        /*0024*/ 	.byte	0x00, 0xf0, 0x11, 0x00


	//----- nvinfo : EIATTR_KPARAM_INFO
	.align		4
.L_15:
        /*0028*/ 	.byte	0x04, 0x17
        /*002a*/ 	.short	(.L_17 - .L_16)
.L_16:
        /*002c*/ 	.word	0x00000000
        /*0030*/ 	.short	0x0000
        /*0032*/ 	.short	0x0000
        /*0034*/ 	.byte	0x00, 0xf5, 0x21, 0x00


	//----- nvinfo : EIATTR_SPARSE_MMA_MASK
	.align		4
.L_17:
        /*0038*/ 	.byte	0x03, 0x50
        /*003a*/ 	.short	0x0000


	//----- nvinfo : EIATTR_MAXREG_COUNT
	.align		4
        /*003c*/ 	.byte	0x03, 0x1b
        /*003e*/ 	.short	0x00ff


	//----- nvinfo : EIATTR_MERCURY_ISA_VERSION
	.align		4
        /*0040*/ 	.byte	0x03, 0x5f
        /*0042*/ 	.short	0x0101


	//----- nvinfo : EIATTR_VRC_CTA_INIT_COUNT
	.align		4
        /*0044*/ 	.byte	0x02, 0x4a
	.zero		1
	.zero		1


	//----- nvinfo : EIATTR_EXIT_INSTR_OFFSETS
	.align		4
        /*0048*/ 	.byte	0x04, 0x1c
        /*004a*/ 	.short	(.L_19 - .L_18)


	//   ....[0]....
.L_18:
        /*004c*/ 	.word	0x00000070


	//   ....[1]....
        /*0050*/ 	.word	0x000005a0


	//----- nvinfo : EIATTR_CRS_STACK_SIZE
	.align		4
.L_19:
        /*0054*/ 	.byte	0x04, 0x1e
        /*0056*/ 	.short	(.L_21 - .L_20)
.L_20:
        /*0058*/ 	.word	0x00000000


	//----- nvinfo : EIATTR_CBANK_PARAM_SIZE
	.align		4
.L_21:
        /*005c*/ 	.byte	0x03, 0x19
        /*005e*/ 	.short	0x0010


	//----- nvinfo : EIATTR_PARAM_CBANK
	.align		4
        /*0060*/ 	.byte	0x04, 0x0a
        /*0062*/ 	.short	(.L_23 - .L_22)
	.align		4
.L_22:
        /*0064*/ 	.word	index@(.nv.constant0._Z20gaussianDistributionPfii)
        /*0068*/ 	.short	0x0380
        /*006a*/ 	.short	0x0010


	//----- nvinfo : EIATTR_SW_WAR
	.align		4
.L_23:
        /*006c*/ 	.byte	0x04, 0x36
        /*006e*/ 	.short	(.L_25 - .L_24)
.L_24:
        /*0070*/ 	.word	0x00000008
.L_25:


//--------------------- .nv.callgraph             --------------------------
	.section	.nv.callgraph,"",@"SHT_CUDA_CALLGRAPH"
	.align	4
	.sectionentsize	8
	.align		4
        /*0000*/ 	.word	0x00000000
	.align		4
        /*0004*/ 	.word	0xffffffff
	.align		4
        /*0008*/ 	.word	0x00000000
	.align		4
        /*000c*/ 	.word	0xfffffffe
	.align		4
        /*0010*/ 	.word	0x00000000
	.align		4
        /*0014*/ 	.word	0xfffffffd
	.align		4
        /*0018*/ 	.word	0x00000000
	.align		4
        /*001c*/ 	.word	0xfffffffc


//--------------------- .text._Z20gaussianDistributionPfii --------------------------
	.section	.text._Z20gaussianDistributionPfii,"ax",@progbits
	.align	128
        .global         _Z20gaussianDistributionPfii
        .type           _Z20gaussianDistributionPfii,@function
        .size           _Z20gaussianDistributionPfii,(.L_x_24 - _Z20gaussianDistributionPfii)
        .other          _Z20gaussianDistributionPfii,@"STO_CUDA_ENTRY STV_DEFAULT"
_Z20gaussianDistributionPfii:
.text._Z20gaussianDistributionPfii:
[----:B------:R-:W-:Y:S01]  /*0000*/  LDC R1, c[0x0][0x37c] ;  /* 0x0000df00ff017b82 */ /* 0x000fe20000000800 */
[----:B------:R-:W0:Y:S07]  /*0010*/  S2R R2, SR_TID.Y ;  /* 0x0000000000027919 */ /* 0x000e2e0000002200 */
[----:B------:R-:W0:Y:S01]  /*0020*/  S2UR UR5, SR_CTAID.Y ;  /* 0x00000000000579c3 */ /* 0x000e220000002600 */
[----:B------:R-:W1:Y:S07]  /*0030*/  LDCU UR4, c[0x0][0x388] ;  /* 0x00007100ff0477ac */ /* 0x000e6e0008000800 */
[----:B------:R-:W0:Y:S02]  /*0040*/  LDC R9, c[0x0][0x364] ;  /* 0x0000d900ff097b82 */ /* 0x000e240000000800 */
[----:B0-----:R-:W-:-:S05]  /*0050*/  IMAD R2, R9, UR5, R2 ;  /* 0x0000000509027c24 */ /* 0x001fca000f8e0202 */
[----:B-1----:R-:W-:-:S13]  /*0060*/  ISETP.GE.AND P0, PT, R2, UR4, PT ;  /* 0x0000000402007c0c */ /* 0x002fda000bf06270 */
[----:B------:R-:W-:Y:S05]  /*0070*/  @P0 EXIT ;  /* 0x000000000000094d */ /* 0x000fea0003800000 */
[----:B------:R-:W-:Y:S01]  /*0080*/  UIADD3 UR4, UPT, UPT, UR4, -0x1, URZ ;  /* 0xffffffff04047890 */ /* 0x000fe2000fffe0ff */
[----:B------:R-:W0:Y:S01]  /*0090*/  S2R R5, SR_TID.X ;  /* 0x0000000000057919 */ /* 0x000e220000002100 */
[----:B------:R-:W0:Y:S02]  /*00a0*/  LDC R8, c[0x0][0x360] ;  /* 0x0000d800ff087b82 */ /* 0x000e240000000800 */
[----:B------:R-:W-:-:S04]  /*00b0*/  UIMAD.WIDE.U32 UR4, UR4, -0x55555555, URZ ;  /* 0xaaaaaaab040478a5 */ /* 0x000fc8000f8e00ff */
[----:B------:R-:W-:-:S06]  /*00c0*/  USHF.R.U32.HI UR5, URZ, 0x2, UR5 ;  /* 0x00000002ff057899 */ /* 0x000fcc0008011605 */
[----:B------:R-:W-:Y:S01]  /*00d0*/  I2FP.F32.U32 R0, UR5 ;  /* 0x0000000500007c45 */ /* 0x000fe20008201000 */
[----:B------:R-:W0:Y:S04]  /*00e0*/  S2UR UR4, SR_CTAID.X ;  /* 0x00000000000479c3 */ /* 0x000e280000002500 */
[----:B------:R-:W-:-:S04]  /*00f0*/  FMUL R0, R0, 2.5066282749176025391 ;  /* 0x40206c9900007820 */ /* 0x000fc80000400000 */
[----:B------:R-:W-:-:S05]  /*0100*/  VIADD R3, R0, 0x1800000 ;  /* 0x0180000000037836 */ /* 0x000fca0000000000 */
[----:B------:R-:W-:-:S04]  /*0110*/  LOP3.LUT R3, R3, 0x7f800000, RZ, 0xc0, !PT ;  /* 0x7f80000003037812 */ /* 0x000fc800078ec0ff */
[----:B------:R-:W-:Y:S01]  /*0120*/  ISETP.GT.U32.AND P0, PT, R3, 0x1ffffff, PT ;  /* 0x01ffffff0300780c */ /* 0x000fe20003f04070 */
[----:B0-----:R-:W-:-:S12]  /*0130*/  IMAD R6, R8, UR4, R5 ;  /* 0x0000000408067c24 */ /* 0x001fd8000f8e0205 */
[----:B------:R-:W-:Y:S05]  /*0140*/  @P0 BRA `(.L_x_0) ;  /* 0x0000000000100947 */ /* 0x000fea0003800000 */
[----:B------:R-:W-:-:S07]  /*0150*/  MOV R4, 0x170 ;  /* 0x0000017000047802 */ /* 0x000fce0000000f00 */
[----:B------:R-:W-:Y:S05]  /*0160*/  CALL.REL.NOINC `($__internal_0_$__cuda_sm20_rcp_rn_f32_slowpath) ;  /* 0x0000000400107944 */ /* 0x000fea0003c00000 */
[----:B------:R-:W-:Y:S01]  /*0170*/  IMAD.MOV.U32 R7, RZ, RZ, R3 ;  /* 0x000000ffff077224 */ /* 0x000fe200078e0003 */
[----:B------:R-:W-:Y:S06]  /*0180*/  BRA `(.L_x_1) ;  /* 0x0000000000107947 */ /* 0x000fec0003800000 */
.L_x_0:
[----:B------:R-:W0:Y:S02]  /*0190*/  MUFU.RCP R7, R0 ;  /* 0x0000000000077308 */ /* 0x000e240000001000 */
[----:B0-----:R-:W-:-:S04]  /*01a0*/  FFMA R3, R0, R7, -1 ;  /* 0xbf80000000037423 */ /* 0x001fc80000000007 */
[----:B------:R-:W-:-:S04]  /*01b0*/  FADD.FTZ R4, -R3, -RZ ;  /* 0x800000ff03047221 */ /* 0x000fc80000010100 */
[----:B------:R-:W-:-:S07]  /*01c0*/  FFMA R7, R7, R4, R7 ;  /* 0x0000000407077223 */ /* 0x000fce0000000007 */
.L_x_1:
[----:B------:R-:W0:Y:S01]  /*01d0*/  LDC R0, c[0x0][0x388] ;  /* 0x0000e200ff007b82 */ /* 0x000e220000000800 */
[----:B------:R-:W1:Y:S01]  /*01e0*/  LDCU UR4, c[0x0][0x370] ;  /* 0x00006e00ff0477ac */ /* 0x000e620008000800 */
[----:B------:R-:W2:Y:S01]  /*01f0*/  LDCU UR6, c[0x0][0x374] ;  /* 0x00006e80ff0677ac */ /* 0x000ea20008000800 */
[----:B------:R-:W-:Y:S01]  /*0200*/  UIMAD UR5, UR5, UR5, URZ ;  /* 0x00000005050572a4 */ /* 0x000fe2000f8e02ff */
[----:B------:R-:W3:Y:S03]  /*0210*/  LDCU.64 UR8, c[0x0][0x358] ;  /* 0x00006b00ff0877ac */ /* 0x000ee60008000a00 */
[----:B------:R-:W-:Y:S01]  /*0220*/  USHF.L.U32 UR5, UR5, 0x1, URZ ;  /* 0x0000000105057899 */ /* 0x000fe200080006ff */
[----:B------:R-:W4:Y:S01]  /*0230*/  LDCU.64 UR10, c[0x0][0x388] ;  /* 0x00007100ff0a77ac */ /* 0x000f220008000a00 */
[----:B-1----:R-:W-:-:S04]  /*0240*/  IMAD R8, R8, UR4, RZ ;  /* 0x0000000408087c24 */ /* 0x002fc8000f8e02ff */
[----:B------:R-:W-:Y:S01]  /*0250*/  I2FP.F32.U32 R3, UR5 ;  /* 0x0000000500037c45 */ /* 0x000fe20008201000 */
[----:B--2---:R-:W-:Y:S02]  /*0260*/  IMAD R9, R9, UR6, RZ ;  /* 0x0000000609097c24 */ /* 0x004fe4000f8e02ff */
[----:B0-----:R-:W-:-:S04]  /*0270*/  VIADD R0, R0, 0xffffffff ;  /* 0xffffffff00007836 */ /* 0x001fc80000000000 */
[----:B------:R-:W-:-:S05]  /*0280*/  IMAD.HI.U32 R0, R0, -0x55555555, RZ ;  /* 0xaaaaaaab00007827 */ /* 0x000fca00078e00ff */
[----:B---34-:R-:W-:-:S07]  /*0290*/  SHF.R.U32.HI R11, RZ, 0x2, R0 ;  /* 0x00000002ff0b7819 */ /* 0x018fce0000011600 */
.L_x_7:
[----:B------:R-:W0:Y:S01]  /*02a0*/  LDCU UR4, c[0x0][0x388] ;  /* 0x00007100ff0477ac */ /* 0x000e220008000800 */
[----:B------:R-:W-:Y:S01]  /*02b0*/  BSSY.RECONVERGENT B0, `(.L_x_2) ;  /* 0x000002b000007945 */ /* 0x000fe20003800200 */
[----:B0-----:R-:W-:-:S05]  /*02c0*/  IMAD.U32 R19, RZ, RZ, UR4 ;  /* 0x00000004ff137e24 */ /* 0x001fca000f8e00ff */
[----:B------:R-:W-:-:S13]  /*02d0*/  ISETP.GE.AND P0, PT, R6, R19, PT ;  /* 0x000000130600720c */ /* 0x000fda0003f06270 */
[----:B-1----:R-:W-:Y:S05]  /*02e0*/  @P0 BRA `(.L_x_3) ;  /* 0x00000000009c0947 */ /* 0x002fea0003800000 */
[----:B------:R-:W0:Y:S01]  /*02f0*/  LDC.64 R4, c[0x0][0x380] ;  /* 0x0000e000ff047b82 */ /* 0x000e220000000a00 */
[----:B------:R-:W-:Y:S02]  /*0300*/  IMAD R10, R11, -0x3, R2 ;  /* 0xfffffffd0b0a7824 */ /* 0x000fe400078e0202 */
[----:B------:R-:W-:Y:S02]  /*0310*/  IMAD.MOV.U32 R13, RZ, RZ, R6 ;  /* 0x000000ffff0d7224 */ /* 0x000fe400078e0006 */
[----:B------:R-:W-:-:S07]  /*0320*/  IMAD R10, R10, R10, RZ ;  /* 0x0000000a0a0a7224 */ /* 0x000fce00078e02ff */
.L_x_6:
[----:B-1----:R-:W-:Y:S01]  /*0330*/  IMAD R15, R11, -0x3, R13 ;  /* 0xfffffffd0b0f7824 */ /* 0x002fe200078e020d */
[----:B------:R-:W1:Y:S01]  /*0340*/  MUFU.RCP R12, R3 ;  /* 0x00000003000c7308 */ /* 0x000e620000001000 */
[----:B------:R-:W-:Y:S02]  /*0350*/  BSSY.RECONVERGENT B1, `(.L_x_4) ;  /* 0x000000e000017945 */ /* 0x000fe40003800200 */
[----:B------:R-:W-:-:S04]  /*0360*/  IMAD R15, R15, R15, R10 ;  /* 0x0000000f0f0f7224 */ /* 0x000fc800078e020a */
[----:B------:R-:W-:-:S05]  /*0370*/  IMAD.MOV R0, RZ, RZ, -R15 ;  /* 0x000000ffff007224 */ /* 0x000fca00078e0a0f */
[----:B------:R-:W-:-:S04]  /*0380*/  I2FP.F32.S32 R0, R0 ;  /* 0x0000000000007245 */ /* 0x000fc80000201400 */
[----:B------:R-:W2:Y:S01]  /*0390*/  FCHK P0, R0, R3 ;  /* 0x0000000300007302 */ /* 0x000ea20000000000 */
[----:B-1----:R-:W-:-:S04]  /*03a0*/  FFMA R15, -R3, R12, 1 ;  /* 0x3f800000030f7423 */ /* 0x002fc8000000010c */
[----:B------:R-:W-:-:S04]  /*03b0*/  FFMA R15, R12, R15, R12 ;  /* 0x0000000f0c0f7223 */ /* 0x000fc8000000000c */
[----:B------:R-:W-:-:S04]  /*03c0*/  FFMA R12, R0, R15, RZ ;  /* 0x0000000f000c7223 */ /* 0x000fc800000000ff */
[----:B------:R-:W-:-:S04]  /*03d0*/  FFMA R14, -R3, R12, R0 ;  /* 0x0000000c030e7223 */ /* 0x000fc80000000100 */
[----:B------:R-:W-:Y:S01]  /*03e0*/  FFMA R12, R15, R14, R12 ;  /* 0x0000000e0f0c7223 */ /* 0x000fe2000000000c */
[----:B--2---:R-:W-:Y:S06]  /*03f0*/  @!P0 BRA `(.L_x_5) ;  /* 0x00000000000c8947 */ /* 0x004fec0003800000 */
[----:B------:R-:W-:-:S07]  /*0400*/  MOV R12, 0x420 ;  /* 0x00000420000c7802 */ /* 0x000fce0000000f00 */
[----:B0-----:R-:W-:Y:S05]  /*0410*/  CALL.REL.NOINC `($__internal_1_$__cuda_sm3x_div_rn_noftz_f32_slowpath) ;  /* 0x0000000400307944 */ /* 0x001fea0003c00000 */
[----:B------:R-:W-:-:S07]  /*0420*/  MOV R12, R0 ;  /* 0x00000000000c7202 */ /* 0x000fce0000000f00 */
.L_x_5:
[----:B------:R-:W-:Y:S05]  /*0430*/  BSYNC.RECONVERGENT B1 ;  /* 0x0000000000017941 */ /* 0x000fea0003800200 */
.L_x_4:
[----:B------:R-:W-:Y:S02]  /*0440*/  IMAD.MOV.U32 R15, RZ, RZ, 0x3bbb989d ;  /* 0x3bbb989dff0f7424 */ /* 0x000fe400078e00ff */
[----:B------:R-:W-:Y:S02]  /*0450*/  IMAD.MOV.U32 R17, RZ, RZ, 0x437c0000 ;  /* 0x437c0000ff117424 */ /* 0x000fe400078e00ff */
[----:B------:R-:W-:Y:S01]  /*0460*/  FFMA.SAT R0, R12, R15, 0.5 ;  /* 0x3f0000000c007423 */ /* 0x000fe2000000200f */
[----:B------:R-:W-:-:S03]  /*0470*/  IMAD.U32 R19, RZ, RZ, UR10 ;  /* 0x0000000aff137e24 */ /* 0x000fc6000f8e00ff */
[----:B------:R-:W-:Y:S01]  /*0480*/  FFMA.RM R0, R0, R17, 12582913 ;  /* 0x4b40000100007423 */ /* 0x000fe20000004011 */
[--C-:B------:R-:W-:Y:S02]  /*0490*/  IMAD R17, R2, UR11, R13.reuse ;  /* 0x0000000b02117c24 */ /* 0x100fe4000f8e020d */
[----:B------:R-:W-:Y:S02]  /*04a0*/  IMAD.IADD R13, R8, 0x1, R13 ;  /* 0x00000001080d7824 */ /* 0x000fe400078e020d */
[C---:B------:R-:W-:Y:S01]  /*04b0*/  FADD R15, R0.reuse, -12583039 ;  /* 0xcb40007f000f7421 */ /* 0x040fe20000000000 */
[----:B------:R-:W-:-:S03]  /*04c0*/  IMAD.SHL.U32 R0, R0, 0x800000, RZ ;  /* 0x0080000000007824 */ /* 0x000fc600078e00ff */
[----:B------:R-:W-:Y:S01]  /*04d0*/  FFMA R15, R12, 1.4426950216293334961, -R15 ;  /* 0x3fb8aa3b0c0f7823 */ /* 0x000fe2000000080f */
[----:B------:R-:W-:-:S03]  /*04e0*/  ISETP.GE.AND P0, PT, R13, R19, PT ;  /* 0x000000130d00720c */ /* 0x000fc60003f06270 */
[----:B------:R-:W-:-:S04]  /*04f0*/  FFMA R12, R12, 1.925963033500011079e-08, R15 ;  /* 0x32a570600c0c7823 */ /* 0x000fc8000000000f */
[----:B------:R-:W1:Y:S02]  /*0500*/  MUFU.EX2 R15, R12 ;  /* 0x0000000c000f7308 */ /* 0x000e640000000800 */
[----:B-1----:R-:W-:Y:S01]  /*0510*/  FMUL R0, R0, R15 ;  /* 0x0000000f00007220 */ /* 0x002fe20000400000 */
[----:B0-----:R-:W-:-:S04]  /*0520*/  IMAD.WIDE R14, R17, 0x4, R4 ;  /* 0x00000004110e7825 */ /* 0x001fc800078e0204 */
[----:B------:R-:W-:-:S05]  /*0530*/  FMUL R17, R0, R7 ;  /* 0x0000000700117220 */ /* 0x000fca0000400000 */
[----:B------:R1:W-:Y:S01]  /*0540*/  STG.E desc[UR8][R14.64], R17 ;  /* 0x000000110e007986 */ /* 0x0003e2000c101908 */
[----:B------:R-:W-:Y:S05]  /*0550*/  @!P0 BRA `(.L_x_6) ;  /* 0xfffffffc00748947 */ /* 0x000fea000383ffff */
.L_x_3:
[----:B------:R-:W-:Y:S05]  /*0560*/  BSYNC.RECONVERGENT B0 ;  /* 0x0000000000007941 */ /* 0x000fea0003800200 */
.L_x_2:
[----:B------:R-:W-:-:S04]  /*0570*/  IADD3 R2, PT, PT, R9, R2, RZ ;  /* 0x0000000209027210 */ /* 0x000fc80007ffe0ff */
[----:B------:R-:W-:-:S13]  /*0580*/  ISETP.GE.AND P0, PT, R2, R19, PT ;  /* 0x000000130200720c */ /* 0x000fda0003f06270 */
[----:B------:R-:W-:Y:S05]  /*0590*/  @!P0 BRA `(.L_x_7) ;  /* 0xfffffffc00408947 */ /* 0x000fea000383ffff */
[----:B------:R-:W-:Y:S05]  /*05a0*/  EXIT ;  /* 0x000000000000794d */ /* 0x000fea0003800000 */
        .weak           $__internal_0_$__cuda_sm20_rcp_rn_f32_slowpath
        .type           $__internal_0_$__cuda_sm20_rcp_rn_f32_slowpath,@function
        .size           $__internal_0_$__cuda_sm20_rcp_rn_f32_slowpath,($__internal_1_$__cuda_sm3x_div_rn_noftz_f32_slowpath - $__internal_0_$__cuda_sm20_rcp_rn_f32_slowpath)
$__internal_0_$__cuda_sm20_rcp_rn_f32_slowpath:
[----:B------:R-:W-:-:S05]  /*05b0*/  IMAD.SHL.U32 R3, R0, 0x2, RZ ;  /* 0x0000000200037824 */ /* 0x000fca00078e00ff */
[----:B------:R-:W-:-:S04]  /*05c0*/  SHF.R.U32.HI R3, RZ, 0x18, R3 ;  /* 0x00000018ff037819 */ /* 0x000fc80000011603 */
[----:B------:R-:W-:-:S13]  /*05d0*/  ISETP.NE.U32.AND P0, PT, R3, RZ, PT ;  /* 0x000000ff0300720c */ /* 0x000fda0003f05070 */
[----:B------:R-:W-:Y:S05]  /*05e0*/  @P0 BRA `(.L_x_8) ;  /* 0x00000000002c0947 */ /* 0x000fea0003800000 */
[----:B------:R-:W-:-:S05]  /*05f0*/  IMAD.SHL.U32 R3, R0, 0x2, RZ ;  /* 0x0000000200037824 */ /* 0x000fca00078e00ff */
[----:B------:R-:W-:-:S13]  /*0600*/  ISETP.NE.AND P0, PT, R3, RZ, PT ;  /* 0x000000ff0300720c */ /* 0x000fda0003f05270 */
[----:B------:R0:W1:Y:S01]  /*0610*/  @!P0 MUFU.RCP R3, R0 ;  /* 0x0000000000038308 */ /* 0x0000620000001000 */
[----:B------:R-:W-:Y:S05]  /*0620*/  @!P0 BRA `(.L_x_9) ;  /* 0x0000000000a48947 */ /* 0x000fea0003800000 */
[----:B------:R-:W-:-:S04]  /*0630*/  FFMA R5, R0, 1.84467440737095516160e+19, RZ ;  /* 0x5f80000000057823 */ /* 0x000fc800000000ff */
[----:B0-----:R-:W1:Y:S02]  /*0640*/  MUFU.RCP R0, R5 ;  /* 0x0000000500007308 */ /* 0x001e640000001000 */
[----:B-1----:R-:W-:-:S04]  /*0650*/  FFMA R3, R5, R0, -1 ;  /* 0xbf80000005037423 */ /* 0x002fc80000000000 */
[----:B------:R-:W-:-:S04]  /*0660*/  FADD.FTZ R3, -R3, -RZ ;  /* 0x800000ff03037221 */ /* 0x000fc80000010100 */
[----:B------:R-:W-:-:S04]  /*0670*/  FFMA R0, R0, R3, R0 ;  /* 0x0000000300007223 */ /* 0x000fc80000000000 */
[----:B------:R-:W-:Y:S01]  /*0680*/  FFMA R3, R0, 1.84467440737095516160e+19, RZ ;  /* 0x5f80000000037823 */ /* 0x000fe200000000ff */
[----:B------:R-:W-:Y:S06]  /*0690*/  BRA `(.L_x_9) ;  /* 0x0000000000887947 */ /* 0x000fec0003800000 */
.L_x_8:
[----:B------:R-:W-:-:S05]  /*06a0*/  VIADD R5, R3, 0xffffff03 ;  /* 0xffffff0303057836 */ /* 0x000fca0000000000 */
[----:B------:R-:W-:-:S13]  /*06b0*/  ISETP.GT.U32.AND P0, PT, R5, 0x1, PT ;  /* 0x000000010500780c */ /* 0x000fda0003f04070 */
[----:B------:R-:W-:Y:S05]  /*06c0*/  @P0 BRA `(.L_x_10) ;  /* 0x0000000000780947 */ /* 0x000fea0003800000 */
[----:B------:R-:W-:Y:S01]  /*06d0*/  LOP3.LUT R7, R0, 0x7fffff, RZ, 0xc0, !PT ;  /* 0x007fffff00077812 */ /* 0x000fe200078ec0ff */
[----:B------:R-:W-:Y:S02]  /*06e0*/  IMAD.MOV.U32 R14, RZ, RZ, 0x3 ;  /* 0x00000003ff0e7424 */ /* 0x000fe400078e00ff */
[----:B------:R-:W-:Y:S01]  /*06f0*/  VIADD R3, R3, 0xffffff04 ;  /* 0xffffff0403037836 */ /* 0x000fe20000000000 */
[----:B------:R-:W-:Y:S02]  /*0700*/  LOP3.LUT R7, R7, 0x3f800000, RZ, 0xfc, !PT ;  /* 0x3f80000007077812 */ /* 0x000fe400078efcff */
[----:B------:R-:W-:Y:S02]  /*0710*/  SHF.L.U32 R13, R14, R5, RZ ;  /* 0x000000050e0d7219 */ /* 0x000fe400000006ff */
[----:B------:R-:W0:Y:S02]  /*0720*/  MUFU.RCP R10, R7 ;  /* 0x00000007000a7308 */ /* 0x000e240000001000 */
[----:B0-----:R-:W-:-:S04]  /*0730*/  FFMA R11, R7, R10, -1 ;  /* 0xbf800000070b7423 */ /* 0x001fc8000000000a */
[----:B------:R-:W-:-:S04]  /*0740*/  FADD.FTZ R11, -R11, -RZ ;  /* 0x800000ff0b0b7221 */ /* 0x000fc80000010100 */
[CCC-:B------:R-:W-:Y:S01]  /*0750*/  FFMA.RM R12, R10.reuse, R11.reuse, R10.reuse ;  /* 0x0000000b0a0c7223 */ /* 0x1c0fe2000000400a */
[----:B------:R-:W-:-:S04]  /*0760*/  FFMA.RP R11, R10, R11, R10 ;  /* 0x0000000b0a0b7223 */ /* 0x000fc8000000800a */
[C---:B------:R-:W-:Y:S02]  /*0770*/  LOP3.LUT R10, R12.reuse, 0x7fffff, RZ, 0xc0, !PT ;  /* 0x007fffff0c0a7812 */ /* 0x040fe400078ec0ff */
[----:B------:R-:W-:Y:S02]  /*0780*/  FSETP.NEU.FTZ.AND P0, PT, R12, R11, PT ;  /* 0x0000000b0c00720b */ /* 0x000fe40003f1d000 */
[----:B------:R-:W-:Y:S02]  /*0790*/  LOP3.LUT R10, R10, 0x800000, RZ, 0xfc, !PT ;  /* 0x008000000a0a7812 */ /* 0x000fe400078efcff */
[----:B------:R-:W-:Y:S02]  /*07a0*/  SEL R11, RZ, 0xffffffff, !P0 ;  /* 0xffffffffff0b7807 */ /* 0x000fe40004000000 */
[----:B------:R-:W-:Y:S02]  /*07b0*/  LOP3.LUT R12, R13, R10, RZ, 0xc0, !PT ;  /* 0x0000000a0d0c7212 */ /* 0x000fe400078ec0ff */
[----:B------:R-:W-:Y:S01]  /*07c0*/  SHF.R.U32.HI R3, RZ, R3, R10 ;  /* 0x00000003ff037219 */ /* 0x000fe2000001160a */
[----:B------:R-:W-:Y:S01]  /*07d0*/  IMAD.MOV R11, RZ, RZ, -R11 ;  /* 0x000000ffff0b7224 */ /* 0x000fe200078e0a0b */
[----:B------:R-:W-:-:S04]  /*07e0*/  SHF.R.U32.HI R12, RZ, R5, R12 ;  /* 0x00000005ff0c7219 */ /* 0x000fc8000001160c */
[----:B------:R-:W-:Y:S02]  /*07f0*/  LOP3.LUT P1, RZ, R11, R5, R10, 0xf8, !PT ;  /* 0x000000050bff7212 */ /* 0x000fe4000782f80a */
[C---:B------:R-:W-:Y:S02]  /*0800*/  LOP3.LUT P0, RZ, R12.reuse, 0x1, RZ, 0xc0, !PT ;  /* 0x000000010cff7812 */ /* 0x040fe4000780c0ff */
[----:B------:R-:W-:-:S04]  /*0810*/  LOP3.LUT P2, RZ, R12, 0x2, RZ, 0xc0, !PT ;  /* 0x000000020cff7812 */ /* 0x000fc8000784c0ff */
[----:B------:R-:W-:Y:S02]  /*0820*/  PLOP3.LUT P0, PT, P0, P1, P2, 0xe0, 0x0 ;  /* 0x000000000000781c */ /* 0x000fe40000703c20 */
[----:B------:R-:W-:Y:S02]  /*0830*/  LOP3.LUT P1, RZ, R0, 0x7fffff, RZ, 0xc0, !PT ;  /* 0x007fffff00ff7812 */ /* 0x000fe4000782c0ff */
[----:B------:R-:W-:-:S04]  /*0840*/  SEL R5, RZ, 0x1, !P0 ;  /* 0x00000001ff057807 */ /* 0x000fc80004000000 */
[----:B------:R-:W-:-:S04]  /*0850*/  IADD3 R5, PT, PT, -R5, RZ, RZ ;  /* 0x000000ff05057210 */ /* 0x000fc80007ffe1ff */
[----:B------:R-:W-:-:S13]  /*0860*/  ISETP.GE.AND P0, PT, R5, RZ, PT ;  /* 0x000000ff0500720c */ /* 0x000fda0003f06270 */
[----:B------:R-:W-:-:S04]  /*0870*/  @!P0 VIADD R3, R3, 0x1 ;  /* 0x0000000103038836 */ /* 0x000fc80000000000 */
[----:B------:R-:W-:-:S05]  /*0880*/  @!P1 IMAD.SHL.U32 R3, R3, 0x2, RZ ;  /* 0x0000000203039824 */ /* 0x000fca00078e00ff */
[----:B------:R-:W-:Y:S01]  /*0890*/  LOP3.LUT R3, R3, 0x80000000, R0, 0xf8, !PT ;  /* 0x8000000003037812 */ /* 0x000fe200078ef800 */
[----:B------:R-:W-:Y:S06]  /*08a0*/  BRA `(.L_x_9) ;  /* 0x0000000000047947 */ /* 0x000fec0003800000 */
.L_x_10:
[----:B------:R2:W3:Y:S02]  /*08b0*/  MUFU.RCP R3, R0 ;  /* 0x0000000000037308 */ /* 0x0004e40000001000 */
.L_x_9:
[----:B------:R-:W-:-:S04]  /*08c0*/  IMAD.MOV.U32 R5, RZ, RZ, 0x0 ;  /* 0x00000000ff057424 */ /* 0x000fc800078e00ff */
[----:B0123--:R-:W-:Y:S05]  /*08d0*/  RET.REL.NODEC R4 `(_Z20gaussianDistributionPfii) ;  /* 0xfffffff404c87950 */ /* 0x00ffea0003c3ffff */
        .weak           $__internal_1_$__cuda_sm3x_div_rn_noftz_f32_slowpath
        .type           $__internal_1_$__cuda_sm3x_div_rn_noftz_f32_slowpath,@function
        .size           $__internal_1_$__cuda_sm3x_div_rn_noftz_f32_slowpath,(.L_x_24 - $__internal_1_$__cuda_sm3x_div_rn_noftz_f32_slowpath)
$__internal_1_$__cuda_sm3x_div_rn_noftz_f32_slowpath:
[--C-:B------:R-:W-:Y:S01]  /*08e0*/  SHF.R.U32.HI R14, RZ, 0x17, R3.reuse ;  /* 0x00000017ff0e7819 */ /* 0x100fe20000011603 */
[----:B------:R-:W-:Y:S01]  /*08f0*/  BSSY.RECONVERGENT B2, `(.L_x_11) ;  /* 0x0000064000027945 */ /* 0x000fe20003800200 */
[--C-:B------:R-:W-:Y:S01]  /*0900*/  SHF.R.U32.HI R15, RZ, 0x17, R0.reuse ;  /* 0x00000017ff0f7819 */ /* 0x100fe20000011600 */
[----:B------:R-:W-:Y:S01]  /*0910*/  IMAD.MOV.U32 R16, RZ, RZ, R0 ;  /* 0x000000ffff107224 */ /* 0x000fe200078e0000 */
[----:B------:R-:W-:Y:S01]  /*0920*/  LOP3.LUT R14, R14, 0xff, RZ, 0xc0, !PT ;  /* 0x000000ff0e0e7812 */ /* 0x000fe200078ec0ff */
[----:B------:R-:W-:Y:S01]  /*0930*/  IMAD.MOV.U32 R17, RZ, RZ, R3 ;  /* 0x000000ffff117224 */ /* 0x000fe200078e0003 */
[----:B------:R-:W-:Y:S02]  /*0940*/  LOP3.LUT R19, R15, 0xff, RZ, 0xc0, !PT ;  /* 0x000000ff0f137812 */ /* 0x000fe400078ec0ff */
[----:B------:R-:W-:-:S03]  /*0950*/  IADD3 R18, PT, PT, R14, -0x1, RZ ;  /* 0xffffffff0e127810 */ /* 0x000fc60007ffe0ff */
[----:B------:R-:W-:Y:S01]  /*0960*/  VIADD R20, R19, 0xffffffff ;  /* 0xffffffff13147836 */ /* 0x000fe20000000000 */
[----:B------:R-:W-:-:S04]  /*0970*/  ISETP.GT.U32.AND P0, PT, R18, 0xfd, PT ;  /* 0x000000fd1200780c */ /* 0x000fc80003f04070 */
[----:B------:R-:W-:-:S13]  /*0980*/  ISETP.GT.U32.OR P0, PT, R20, 0xfd, P0 ;  /* 0x000000fd1400780c */ /* 0x000fda0000704470 */
[----:B------:R-:W-:Y:S01]  /*0990*/  @!P0 IMAD.MOV.U32 R15, RZ, RZ, RZ ;  /* 0x000000ffff0f8224 */ /* 0x000fe200078e00ff */
[----:B------:R-:W-:Y:S06]  /*09a0*/  @!P0 BRA `(.L_x_12) ;  /* 0x00000000005c8947 */ /* 0x000fec0003800000 */
[----:B------:R-:W-:Y:S02]  /*09b0*/  FSETP.GTU.FTZ.AND P1, PT, |R3|, +INF , PT ;  /* 0x7f8000000300780b */ /* 0x000fe40003f3c200 */
[----:B------:R-:W-:-:S04]  /*09c0*/  FSETP.GTU.FTZ.AND P0, PT, |R0|, +INF , PT ;  /* 0x7f8000000000780b */ /* 0x000fc80003f1c200 */
[----:B------:R-:W-:-:S13]  /*09d0*/  PLOP3.LUT P0, PT, P0, P1, PT, 0xf8, 0x8f ;  /* 0x00000000008f781c */ /* 0x000fda0000703f70 */
[----:B------:R-:W-:Y:S05]  /*09e0*/  @P0 BRA `(.L_x_13) ;  /* 0x00000004004c0947 */ /* 0x000fea0003800000 */
[----:B------:R-:W-:-:S13]  /*09f0*/  LOP3.LUT P0, RZ, R17, 0x7fffffff, R16, 0xc8, !PT ;  /* 0x7fffffff11ff7812 */ /* 0x000fda000780c810 */
[----:B------:R-:W-:Y:S05]  /*0a00*/  @!P0 BRA `(.L_x_14) ;  /* 0x00000004003c8947 */ /* 0x000fea0003800000 */
[C---:B------:R-:W-:Y:S02]  /*0a10*/  FSETP.NEU.FTZ.AND P2, PT, |R0|.reuse, +INF , PT ;  /* 0x7f8000000000780b */ /* 0x040fe40003f5d200 */
[----:B------:R-:W-:Y:S02]  /*0a20*/  FSETP.NEU.FTZ.AND P1, PT, |R3|, +INF , PT ;  /* 0x7f8000000300780b */ /* 0x000fe40003f3d200 */
[----:B------:R-:W-:-:S11]  /*0a30*/  FSETP.NEU.FTZ.AND P0, PT, |R0|, +INF , PT ;  /* 0x7f8000000000780b */ /* 0x000fd60003f1d200 */
[----:B------:R-:W-:Y:S05]  /*0a40*/  @!P1 BRA !P2, `(.L_x_14) ;  /* 0x00000004002c9947 */ /* 0x000fea0005000000 */
[----:B------:R-:W-:-:S04]  /*0a50*/  LOP3.LUT P2, RZ, R16, 0x7fffffff, RZ, 0xc0, !PT ;  /* 0x7fffffff10ff7812 */ /* 0x000fc8000784c0ff */
[----:B------:R-:W-:-:S13]  /*0a60*/  PLOP3.LUT P1, PT, P1, P2, PT, 0x2f, 0xf2 ;  /* 0x0000000000f2781c */ /* 0x000fda0000f24577 */
[----:B------:R-:W-:Y:S05]  /*0a70*/  @P1 BRA `(.L_x_15) ;  /* 0x0000000400181947 */ /* 0x000fea0003800000 */
[----:B------:R-:W-:-:S04]  /*0a80*/  LOP3.LUT P1, RZ, R17, 0x7fffffff, RZ, 0xc0, !PT ;  /* 0x7fffffff11ff7812 */ /* 0x000fc8000782c0ff */
[----:B------:R-:W-:-:S13]  /*0a90*/  PLOP3.LUT P0, PT, P0, P1, PT, 0x2f, 0xf2 ;  /* 0x0000000000f2781c */ /* 0x000fda0000702577 */
[----:B------:R-:W-:Y:S05]  /*0aa0*/  @P0 BRA `(.L_x_16) ;  /* 0x0000000400000947 */ /* 0x000fea0003800000 */
[----:B------:R-:W-:Y:S02]  /*0ab0*/  ISETP.GE.AND P0, PT, R20, RZ, PT ;  /* 0x000000ff1400720c */ /* 0x000fe40003f06270 */
[----:B------:R-:W-:-:S11]  /*0ac0*/  ISETP.GE.AND P1, PT, R18, RZ, PT ;  /* 0x000000ff1200720c */ /* 0x000fd60003f26270 */
[----:B------:R-:W-:Y:S01]  /*0ad0*/  @P0 MOV R15, RZ ;  /* 0x000000ff000f0202 */ /* 0x000fe20000000f00 */
[----:B------:R-:W-:Y:S02]  /*0ae0*/  @!P0 IMAD.MOV.U32 R15, RZ, RZ, -0x40 ;  /* 0xffffffc0ff0f8424 */ /* 0x000fe400078e00ff */
[----:B------:R-:W-:Y:S01]  /*0af0*/  @!P0 FFMA R16, R0, 1.84467440737095516160e+19, RZ ;  /* 0x5f80000000108823 */ /* 0x000fe200000000ff */
[----:B------:R-:W-:Y:S01]  /*0b00*/  @!P1 FFMA R17, R3, 1.84467440737095516160e+19, RZ ;  /* 0x5f80000003119823 */ /* 0x000fe200000000ff */
[----:B------:R-:W-:-:S07]  /*0b10*/  @!P1 VIADD R15, R15, 0x40 ;  /* 0x000000400f0f9836 */ /* 0x000fce0000000000 */
.L_x_12:
[----:B------:R-:W-:Y:S01]  /*0b20*/  LEA R0, R14, 0xc0800000, 0x17 ;  /* 0xc08000000e007811 */ /* 0x000fe200078eb8ff */
[----:B------:R-:W-:Y:S01]  /*0b30*/  VIADD R19, R19, 0xffffff81 ;  /* 0xffffff8113137836 */ /* 0x000fe20000000000 */
[----:B------:R-:W-:Y:S03]  /*0b40*/  BSSY.RECONVERGENT B3, `(.L_x_17) ;  /* 0x0000035000037945 */ /* 0x000fe60003800200 */
[----:B------:R-:W-:Y:S02]  /*0b50*/  IMAD.IADD R18, R17, 0x1, -R0 ;  /* 0x0000000111127824 */ /* 0x000fe400078e0a00 */
[C---:B------:R-:W-:Y:S02]  /*0b60*/  IMAD R0, R19.reuse, -0x800000, R16 ;  /* 0xff80000013007824 */ /* 0x040fe400078e0210 */
[----:B------:R0:W1:Y:S01]  /*0b70*/  MUFU.RCP R17, R18 ;  /* 0x0000001200117308 */ /* 0x0000620000001000 */
[----:B------:R-:W-:Y:S01]  /*0b80*/  FADD.FTZ R21, -R18, -RZ ;  /* 0x800000ff12157221 */ /* 0x000fe20000010100 */
[----:B0-----:R-:W-:-:S04]  /*0b90*/  IADD3 R18, PT, PT, R19, 0x7f, -R14 ;  /* 0x0000007f13127810 */ /* 0x001fc80007ffe80e */
[----:B------:R-:W-:Y:S01]  /*0ba0*/  IADD3 R15, PT, PT, R18, R15, RZ ;  /* 0x0000000f120f7210 */ /* 0x000fe20007ffe0ff */
[----:B-1----:R-:W-:-:S04]  /*0bb0*/  FFMA R20, R17, R21, 1 ;  /* 0x3f80000011147423 */ /* 0x002fc80000000015 */
[----:B------:R-:W-:-:S04]  /*0bc0*/  FFMA R17, R17, R20, R17 ;  /* 0x0000001411117223 */ /* 0x000fc80000000011 */
[----:B------:R-:W-:-:S04]  /*0bd0*/  FFMA R16, R0, R17, RZ ;  /* 0x0000001100107223 */ /* 0x000fc800000000ff */
[----:B------:R-:W-:-:S04]  /*0be0*/  FFMA R20, R21, R16, R0 ;  /* 0x0000001015147223 */ /* 0x000fc80000000000 */
[----:B------:R-:W-:-:S04]  /*0bf0*/  FFMA R16, R17, R20, R16 ;  /* 0x0000001411107223 */ /* 0x000fc80000000010 */
[----:B------:R-:W-:-:S04]  /*0c00*/  FFMA R21, R21, R16, R0 ;  /* 0x0000001015157223 */ /* 0x000fc80000000000 */
[----:B------:R-:W-:-:S05]  /*0c10*/  FFMA R0, R17, R21, R16 ;  /* 0x0000001511007223 */ /* 0x000fca0000000010 */
[----:B------:R-:W-:-:S04]  /*0c20*/  SHF.R.U32.HI R14, RZ, 0x17, R0 ;  /* 0x00000017ff0e7819 */ /* 0x000fc80000011600 */
[----:B------:R-:W-:-:S05]  /*0c30*/  LOP3.LUT R14, R14, 0xff, RZ, 0xc0, !PT ;  /* 0x000000ff0e0e7812 */ /* 0x000fca00078ec0ff */
[----:B------:R-:W-:-:S04]  /*0c40*/  IMAD.IADD R18, R14, 0x1, R15 ;  /* 0x000000010e127824 */ /* 0x000fc800078e020f */
[----:B------:R-:W-:-:S05]  /*0c50*/  VIADD R14, R18, 0xffffffff ;  /* 0xffffffff120e7836 */ /* 0x000fca0000000000 */
[----:B------:R-:W-:-:S13]  /*0c60*/  ISETP.GE.U32.AND P0, PT, R14, 0xfe, PT ;  /* 0x000000fe0e00780c */ /* 0x000fda0003f06070 */
[----:B------:R-:W-:Y:S05]  /*0c70*/  @!P0 BRA `(.L_x_18) ;  /* 0x0000000000808947 */ /* 0x000fea0003800000 */
[----:B------:R-:W-:-:S13]  /*0c80*/  ISETP.GT.AND P0, PT, R18, 0xfe, PT ;  /* 0x000000fe1200780c */ /* 0x000fda0003f04270 */
[----:B------:R-:W-:Y:S05]  /*0c90*/  @P0 BRA `(.L_x_19) ;  /* 0x00000000006c0947 */ /* 0x000fea0003800000 */
[----:B------:R-:W-:-:S13]  /*0ca0*/  ISETP.GE.AND P0, PT, R18, 0x1, PT ;  /* 0x000000011200780c */ /* 0x000fda0003f06270 */
[----:B------:R-:W-:Y:S05]  /*0cb0*/  @P0 BRA `(.L_x_20) ;  /* 0x0000000000740947 */ /* 0x000fea0003800000 */
[----:B------:R-:W-:Y:S02]  /*0cc0*/  ISETP.GE.AND P0, PT, R18, -0x18, PT ;  /* 0xffffffe81200780c */ /* 0x000fe40003f06270 */
[----:B------:R-:W-:-:S11]  /*0cd0*/  LOP3.LUT R0, R0, 0x80000000, RZ, 0xc0, !PT ;  /* 0x8000000000007812 */ /* 0x000fd600078ec0ff */
[----:B------:R-:W-:Y:S05]  /*0ce0*/  @!P0 BRA `(.L_x_20) ;  /* 0x0000000000688947 */ /* 0x000fea0003800000 */
[CCC-:B------:R-:W-:Y:S01]  /*0cf0*/  FFMA.RZ R14, R17.reuse, R21.reuse, R16.reuse ;  /* 0x00000015110e7223 */ /* 0x1c0fe2000000c010 */
[C---:B------:R-:W-:Y:S02]  /*0d00*/  ISETP.NE.AND P2, PT, R18.reuse, RZ, PT ;  /* 0x000000ff1200720c */ /* 0x040fe40003f45270 */
[----:B------:R-:W-:Y:S02]  /*0d10*/  ISETP.NE.AND P1, PT, R18, RZ, PT ;  /* 0x000000ff1200720c */ /* 0x000fe40003f25270 */
[----:B------:R-:W-:Y:S01]  /*0d20*/  LOP3.LUT R15, R14, 0x7fffff, RZ, 0xc0, !PT ;  /* 0x007fffff0e0f7812 */ /* 0x000fe200078ec0ff */
[CCC-:B------:R-:W-:Y:S01]  /*0d30*/  FFMA.RP R14, R17.reuse, R21.reuse, R16.reuse ;  /* 0x00000015110e7223 */ /* 0x1c0fe20000008010 */
[----:B------:R-:W-:Y:S01]  /*0d40*/  FFMA.RM R17, R17, R21, R16 ;  /* 0x0000001511117223 */ /* 0x000fe20000004010 */
[----:B------:R-:W-:Y:S01]  /*0d50*/  VIADD R16, R18, 0x20 ;  /* 0x0000002012107836 */ /* 0x000fe20000000000 */
[----:B------:R-:W-:Y:S01]  /*0d60*/  LOP3.LUT R15, R15, 0x800000, RZ, 0xfc, !PT ;  /* 0x008000000f0f7812 */ /* 0x000fe200078efcff */
[----:B------:R-:W-:-:S02]  /*0d70*/  IMAD.MOV R18, RZ, RZ, -R18 ;  /* 0x000000ffff127224 */ /* 0x000fc400078e0a12 */
[----:B------:R-:W-:Y:S02]  /*0d80*/  FSETP.NEU.FTZ.AND P0, PT, R14, R17, PT ;  /* 0x000000110e00720b */ /* 0x000fe40003f1d000 */
[----:B------:R-:W-:Y:S02]  /*0d90*/  SHF.L.U32 R16, R15, R16, RZ ;  /* 0x000000100f107219 */ /* 0x000fe400000006ff */
[----:B------:R-:W-:Y:S02]  /*0da0*/  SEL R14, R18, RZ, P2 ;  /* 0x000000ff120e7207 */ /* 0x000fe40001000000 */
[----:B------:R-:W-:Y:S02]  /*0db0*/  ISETP.NE.AND P1, PT, R16, RZ, P1 ;  /* 0x000000ff1000720c */ /* 0x000fe40000f25270 */
[----:B------:R-:W-:Y:S02]  /*0dc0*/  SHF.R.U32.HI R14, RZ, R14, R15 ;  /* 0x0000000eff0e7219 */ /* 0x000fe4000001160f */
[----:B------:R-:W-:-:S02]  /*0dd0*/  PLOP3.LUT P0, PT, P0, P1, PT, 0xf8, 0x8f ;  /* 0x00000000008f781c */ /* 0x000fc40000703f70 */
[----:B------:R-:W-:Y:S02]  /*0de0*/  SHF.R.U32.HI R16, RZ, 0x1, R14 ;  /* 0x00000001ff107819 */ /* 0x000fe4000001160e */
[----:B------:R-:W-:-:S04]  /*0df0*/  SEL R15, RZ, 0x1, !P0 ;  /* 0x00000001ff0f7807 */ /* 0x000fc80004000000 */
[----:B------:R-:W-:-:S04]  /*0e00*/  LOP3.LUT R15, R15, 0x1, R16, 0xf8, !PT ;  /* 0x000000010f0f7812 */ /* 0x000fc800078ef810 */
[----:B------:R-:W-:-:S04]  /*0e10*/  LOP3.LUT R15, R15, R14, RZ, 0xc0, !PT ;  /* 0x0000000e0f0f7212 */ /* 0x000fc800078ec0ff */
[----:B------:R-:W-:-:S04]  /*0e20*/  IADD3 R15, PT, PT, R16, R15, RZ ;  /* 0x0000000f100f7210 */ /* 0x000fc80007ffe0ff */
[----:B------:R-:W-:Y:S01]  /*0e30*/  LOP3.LUT R0, R15, R0, RZ, 0xfc, !PT ;  /* 0x000000000f007212 */ /* 0x000fe200078efcff */
[----:B------:R-:W-:Y:S06]  /*0e40*/  BRA `(.L_x_20) ;  /* 0x0000000000107947 */ /* 0x000fec0003800000 */
.L_x_19:
[----:B------:R-:W-:-:S04]  /*0e50*/  LOP3.LUT R0, R0, 0x80000000, RZ, 0xc0, !PT ;  /* 0x8000000000007812 */ /* 0x000fc800078ec0ff */
[----:B------:R-:W-:Y:S01]  /*0e60*/  LOP3.LUT R0, R0, 0x7f800000, RZ, 0xfc, !PT ;  /* 0x7f80000000007812 */ /* 0x000fe200078efcff */
[----:B------:R-:W-:Y:S06]  /*0e70*/  BRA `(.L_x_20) ;  /* 0x0000000000047947 */ /* 0x000fec0003800000 */
.L_x_18:
[----:B------:R-:W-:-:S07]  /*0e80*/  IMAD R0, R15, 0x800000, R0 ;  /* 0x008000000f007824 */ /* 0x000fce00078e0200 */
.L_x_20:
[----:B------:R-:W-:Y:S05]  /*0e90*/  BSYNC.RECONVERGENT B3 ;  /* 0x0000000000037941 */ /* 0x000fea0003800200 */
.L_x_17:
[----:B------:R-:W-:Y:S05]  /*0ea0*/  BRA `(.L_x_21) ;  /* 0x0000000000207947 */ /* 0x000fea0003800000 */
.L_x_16:
[----:B------:R-:W-:-:S04]  /*0eb0*/  LOP3.LUT R0, R17, 0x80000000, R16, 0x48, !PT ;  /* 0x8000000011007812 */ /* 0x000fc800078e4810 */
[----:B------:R-:W-:Y:S01]  /*0ec0*/  LOP3.LUT R0, R0, 0x7f800000, RZ, 0xfc, !PT ;  /* 0x7f80000000007812 */ /* 0x000fe200078efcff */
[----:B------:R-:W-:Y:S06]  /*0ed0*/  BRA `(.L_x_21) ;  /* 0x0000000000147947 */ /* 0x000fec0003800000 */
.L_x_15:
[----:B------:R-:W-:Y:S01]  /*0ee0*/  LOP3.LUT R0, R17, 0x80000000, R16, 0x48, !PT ;  /* 0x8000000011007812 */ /* 0x000fe200078e4810 */
[----:B------:R-:W-:Y:S06]  /*0ef0*/  BRA `(.L_x_21) ;  /* 0x00000000000c7947 */ /* 0x000fec0003800000 */
.L_x_14:
[----:B------:R-:W0:Y:S01]  /*0f00*/  MUFU.RSQ R0, -QNAN ;  /* 0xffc0000000007908 */ /* 0x000e220000001400 */
[----:B------:R-:W-:Y:S05]  /*0f10*/  BRA `(.L_x_21) ;  /* 0x0000000000047947 */ /* 0x000fea0003800000 */
.L_x_13:
[----:B------:R-:W-:-:S07]  /*0f20*/  FADD.FTZ R0, R0, R3 ;  /* 0x0000000300007221 */ /* 0x000fce0000010000 */
.L_x_21:
[----:B------:R-:W-:Y:S05]  /*0f30*/  BSYNC.RECONVERGENT B2 ;  /* 0x0000000000027941 */ /* 0x000fea0003800200 */
.L_x_11:
[----:B------:R-:W-:Y:S02]  /*0f40*/  IMAD.MOV.U32 R14, RZ, RZ, R12 ;  /* 0x000000ffff0e7224 */ /* 0x000fe400078e000c */
[----:B------:R-:W-:-:S04]  /*0f50*/  IMAD.MOV.U32 R15, RZ, RZ, 0x0 ;  /* 0x00000000ff0f7424 */ /* 0x000fc800078e00ff */
[----:B0-----:R-:W-:Y:S05]  /*0f60*/  RET.REL.NODEC R14 `(_Z20gaussianDistributionPfii) ;  /* 0xfffffff00e247950 */ /* 0x001fea0003c3ffff */
.L_x_22:
[----:B------:R-:W-:-:S00]  /*0f70*/  BRA `(.L_x_22) ;  /* 0xfffffffc00fc7947 */ /* 0x000fc0000383ffff */
[----:B------:R-:W-:-:S00]  /*0f80*/  NOP ;  /* 0x0000000000007918 */ /* 0x000fc00000000000 */
[----:B------:R-:W-:-:S00]  /*0f90*/  NOP ;  /* 0x0000000000007918 */ /* 0x000fc00000000000 */
[----:B------:R-:W-:-:S00]  /*0fa0*/  NOP ;  /* 0x0000000000007918 */ /* 0x000fc00000000000 */
[----:B------:R-:W-:-:S00]  /*0fb0*/  NOP ;  /* 0x0000000000007918 */ /* 0x000fc00000000000 */
[----:B------:R-:W-:-:S00]  /*0fc0*/  NOP ;  /* 0x0000000000007918 */ /* 0x000fc00000000000 */
[----:B------:R-:W-:-:S00]  /*0fd0*/  NOP ;  /* 0x0000000000007918 */ /* 0x000fc00000000000 */
[----:B------:R-:W-:-:S00]  /*0fe0*/  NOP ;  /* 0x0000000000007918 */ /* 0x000fc00000000000 */
[----:B------:R-:W-:-:S00]  /*0ff0*/  NOP ;  /* 0x0000000000007918 */ /* 0x000fc00000000000 */
.L_x_24:


//--------------------- .nv.shared.reserved.0     --------------------------
	.section	.nv.shared.reserved.0,"aw",@nobits
	.weak		__nv_reservedSMEM_offset_0_alias
	.size		__nv_reservedSMEM_offset_0_alias, 0, 64
	.other		__nv_reservedSMEM_offset_0_alias,@"STO_CUDA_RESERVED_SHARED STV_DEFAULT"
__nv_reservedSMEM_offset_0_alias:
	.zero		0
	.zero		64


//--------------------- .nv.constant0._Z20gaussianDistributionPfii --------------------------
	.section	.nv.constant0._Z20gaussianDistributionPfii,"a",@progbits
	.sectionflags	@""
	.align	4
.nv.constant0._Z20gaussianDistributionPfii:
	.zero		912


//--------------------- SYMBOLS --------------------------

	.type		.nv.reservedSmem.offset0,@object
	.size		.nv.reservedSmem.offset0,0x4
